//
// Generated by NVIDIA NVVM Compiler
//
// Compiler Build ID: CL-36424714
// Cuda compilation tools, release 13.0, V13.0.88
// Based on NVVM 20.0.0
//

.version 9.0
.target sm_100
.address_size 64

	// .globl	_Z22computeC_kernel_sharedPfS_S_ii
.extern .shared .align 16 .b8 sharedData[];
.extern .shared .align 16 .b8 sdata[];

.visible .entry _Z22computeC_kernel_sharedPfS_S_ii(
	.param .u64 .ptr .align 1 _Z22computeC_kernel_sharedPfS_S_ii_param_0,
	.param .u64 .ptr .align 1 _Z22computeC_kernel_sharedPfS_S_ii_param_1,
	.param .u64 .ptr .align 1 _Z22computeC_kernel_sharedPfS_S_ii_param_2,
	.param .u32 _Z22computeC_kernel_sharedPfS_S_ii_param_3,
	.param .u32 _Z22computeC_kernel_sharedPfS_S_ii_param_4
)
{
	.reg .pred 	%p<24>;
	.reg .b32 	%r<66>;
	.reg .b32 	%f<96>;
	.reg .b64 	%rd<12>;

	ld.param.u64 	%rd1, [_Z22computeC_kernel_sharedPfS_S_ii_param_0];
	ld.param.u64 	%rd2, [_Z22computeC_kernel_sharedPfS_S_ii_param_1];
	ld.param.u64 	%rd3, [_Z22computeC_kernel_sharedPfS_S_ii_param_2];
	ld.param.u32 	%r18, [_Z22computeC_kernel_sharedPfS_S_ii_param_3];
	ld.param.u32 	%r19, [_Z22computeC_kernel_sharedPfS_S_ii_param_4];
	shl.b32 	%r20, %r19, 2;
	mov.u32 	%r21, sharedData;
	add.s32 	%r1, %r21, %r20;
	mov.u32 	%r22, %ctaid.x;
	mov.u32 	%r23, %ntid.x;
	mul.lo.s32 	%r2, %r22, %r23;
	mov.u32 	%r3, %tid.x;
	add.s32 	%r4, %r2, %r3;
	setp.ge.s32 	%p1, %r4, %r18;
	@%p1 bra 	$L__BB0_2;
	cvta.to.global.u64 	%rd4, %rd1;
	cvta.to.global.u64 	%rd5, %rd2;
	mul.wide.s32 	%rd6, %r4, 4;
	add.s64 	%rd7, %rd4, %rd6;
	ld.global.f32 	%f21, [%rd7];
	shl.b32 	%r29, %r3, 2;
	add.s32 	%r31, %r21, %r29;
	st.shared.f32 	[%r31], %f21;
	add.s64 	%rd8, %rd5, %rd6;
	ld.global.f32 	%f22, [%rd8];
	add.s32 	%r32, %r1, %r29;
	st.shared.f32 	[%r32], %f22;
	bra.uni 	$L__BB0_3;
$L__BB0_2:
	shl.b32 	%r24, %r3, 2;
	add.s32 	%r26, %r21, %r24;
	mov.b32 	%r27, 0;
	st.shared.u32 	[%r26], %r27;
	add.s32 	%r28, %r1, %r24;
	st.shared.u32 	[%r28], %r27;
$L__BB0_3:
	setp.ge.s32 	%p2, %r4, %r18;
	bar.sync 	0;
	@%p2 bra 	$L__BB0_27;
	setp.lt.s32 	%p3, %r19, 1;
	mov.f32 	%f85, 0f00000000;
	@%p3 bra 	$L__BB0_26;
	cvt.rn.f32.s32 	%f1, %r4;
	and.b32  	%r5, %r19, 3;
	setp.lt.u32 	%p4, %r19, 4;
	mov.f32 	%f85, 0f00000000;
	mov.b32 	%r65, 0;
	@%p4 bra 	$L__BB0_16;
	and.b32  	%r65, %r19, 2147483644;
	mov.f32 	%f85, 0f00000000;
	mov.b32 	%r63, 0;
$L__BB0_7:
	.pragma "nounroll";
	add.s32 	%r8, %r63, %r2;
	setp.ge.s32 	%p5, %r8, %r18;
	shl.b32 	%r35, %r63, 2;
	add.s32 	%r9, %r21, %r35;
	add.s32 	%r10, %r1, %r35;
	@%p5 bra 	$L__BB0_9;
	ld.shared.f32 	%f27, [%r9];
	ld.shared.f32 	%f28, [%r10];
	mul.f32 	%f29, %f27, %f1;
	cvt.rpi.f32.f32 	%f30, %f29;
	cvt.rzi.s32.f32 	%r37, %f30;
	and.b32  	%r38, %r37, 1;
	setp.eq.b32 	%p6, %r38, 1;
	add.f32 	%f31, %f29, %f28;
	sub.f32 	%f32, %f29, %f28;
	neg.f32 	%f33, %f32;
	selp.f32 	%f34, %f33, %f31, %p6;
	add.f32 	%f85, %f85, %f34;
$L__BB0_9:
	add.s32 	%r39, %r8, 1;
	setp.ge.s32 	%p7, %r39, %r18;
	@%p7 bra 	$L__BB0_11;
	ld.shared.f32 	%f35, [%r9+4];
	ld.shared.f32 	%f36, [%r10+4];
	mul.f32 	%f37, %f35, %f1;
	cvt.rpi.f32.f32 	%f38, %f37;
	cvt.rzi.s32.f32 	%r40, %f38;
	and.b32  	%r41, %r40, 1;
	setp.eq.b32 	%p8, %r41, 1;
	add.f32 	%f39, %f37, %f36;
	sub.f32 	%f40, %f37, %f36;
	neg.f32 	%f41, %f40;
	selp.f32 	%f42, %f41, %f39, %p8;
	add.f32 	%f85, %f85, %f42;
$L__BB0_11:
	add.s32 	%r42, %r8, 2;
	setp.ge.s32 	%p9, %r42, %r18;
	@%p9 bra 	$L__BB0_13;
	ld.shared.f32 	%f43, [%r9+8];
	ld.shared.f32 	%f44, [%r10+8];
	mul.f32 	%f45, %f43, %f1;
	cvt.rpi.f32.f32 	%f46, %f45;
	cvt.rzi.s32.f32 	%r43, %f46;
	and.b32  	%r44, %r43, 1;
	setp.eq.b32 	%p10, %r44, 1;
	add.f32 	%f47, %f45, %f44;
	sub.f32 	%f48, %f45, %f44;
	neg.f32 	%f49, %f48;
	selp.f32 	%f50, %f49, %f47, %p10;
	add.f32 	%f85, %f85, %f50;
$L__BB0_13:
	add.s32 	%r45, %r8, 3;
	setp.ge.s32 	%p11, %r45, %r18;
	@%p11 bra 	$L__BB0_15;
	ld.shared.f32 	%f51, [%r9+12];
	ld.shared.f32 	%f52, [%r10+12];
	mul.f32 	%f53, %f51, %f1;
	cvt.rpi.f32.f32 	%f54, %f53;
	cvt.rzi.s32.f32 	%r46, %f54;
	and.b32  	%r47, %r46, 1;
	setp.eq.b32 	%p12, %r47, 1;
	add.f32 	%f55, %f53, %f52;
	sub.f32 	%f56, %f53, %f52;
	neg.f32 	%f57, %f56;
	selp.f32 	%f58, %f57, %f55, %p12;
	add.f32 	%f85, %f85, %f58;
$L__BB0_15:
	add.s32 	%r63, %r63, 4;
	setp.ne.s32 	%p13, %r63, %r65;
	@%p13 bra 	$L__BB0_7;
$L__BB0_16:
	setp.eq.s32 	%p14, %r5, 0;
	@%p14 bra 	$L__BB0_26;
	setp.eq.s32 	%p15, %r5, 1;
	@%p15 bra 	$L__BB0_23;
	add.s32 	%r13, %r65, %r2;
	setp.ge.s32 	%p16, %r13, %r18;
	shl.b32 	%r48, %r65, 2;
	add.s32 	%r14, %r21, %r48;
	add.s32 	%r15, %r1, %r48;
	@%p16 bra 	$L__BB0_20;
	ld.shared.f32 	%f60, [%r14];
	ld.shared.f32 	%f61, [%r15];
	mul.f32 	%f62, %f60, %f1;
	cvt.rpi.f32.f32 	%f63, %f62;
	cvt.rzi.s32.f32 	%r50, %f63;
	and.b32  	%r51, %r50, 1;
	setp.eq.b32 	%p17, %r51, 1;
	add.f32 	%f64, %f62, %f61;
	sub.f32 	%f65, %f62, %f61;
	neg.f32 	%f66, %f65;
	selp.f32 	%f67, %f66, %f64, %p17;
	add.f32 	%f85, %f85, %f67;
$L__BB0_20:
	add.s32 	%r52, %r13, 1;
	setp.ge.s32 	%p18, %r52, %r18;
	@%p18 bra 	$L__BB0_22;
	ld.shared.f32 	%f68, [%r14+4];
	ld.shared.f32 	%f69, [%r15+4];
	mul.f32 	%f70, %f68, %f1;
	cvt.rpi.f32.f32 	%f71, %f70;
	cvt.rzi.s32.f32 	%r53, %f71;
	and.b32  	%r54, %r53, 1;
	setp.eq.b32 	%p19, %r54, 1;
	add.f32 	%f72, %f70, %f69;
	sub.f32 	%f73, %f70, %f69;
	neg.f32 	%f74, %f73;
	selp.f32 	%f75, %f74, %f72, %p19;
	add.f32 	%f85, %f85, %f75;
$L__BB0_22:
	add.s32 	%r65, %r65, 2;
$L__BB0_23:
	and.b32  	%r55, %r19, 1;
	setp.eq.b32 	%p20, %r55, 1;
	not.pred 	%p21, %p20;
	@%p21 bra 	$L__BB0_26;
	add.s32 	%r56, %r65, %r2;
	setp.ge.s32 	%p22, %r56, %r18;
	@%p22 bra 	$L__BB0_26;
	shl.b32 	%r57, %r65, 2;
	add.s32 	%r59, %r21, %r57;
	ld.shared.f32 	%f76, [%r59];
	add.s32 	%r60, %r1, %r57;
	ld.shared.f32 	%f77, [%r60];
	mul.f32 	%f78, %f76, %f1;
	cvt.rpi.f32.f32 	%f79, %f78;
	cvt.rzi.s32.f32 	%r61, %f79;
	and.b32  	%r62, %r61, 1;
	setp.eq.b32 	%p23, %r62, 1;
	add.f32 	%f80, %f78, %f77;
	sub.f32 	%f81, %f78, %f77;
	neg.f32 	%f82, %f81;
	selp.f32 	%f83, %f82, %f80, %p23;
	add.f32 	%f85, %f85, %f83;
$L__BB0_26:
	cvta.to.global.u64 	%rd9, %rd3;
	mul.wide.s32 	%rd10, %r4, 4;
	add.s64 	%rd11, %rd9, %rd10;
	st.global.f32 	[%rd11], %f85;
$L__BB0_27:
	ret;

}
	// .globl	_Z24computeC_kernel_noSharedPfS_S_i
.visible .entry _Z24computeC_kernel_noSharedPfS_S_i(
	.param .u64 .ptr .align 1 _Z24computeC_kernel_noSharedPfS_S_i_param_0,
	.param .u64 .ptr .align 1 _Z24computeC_kernel_noSharedPfS_S_i_param_1,
	.param .u64 .ptr .align 1 _Z24computeC_kernel_noSharedPfS_S_i_param_2,
	.param .u32 _Z24computeC_kernel_noSharedPfS_S_i_param_3
)
{
	.reg .pred 	%p<3>;
	.reg .b32 	%r<8>;
	.reg .b32 	%f<8>;
	.reg .b64 	%rd<14>;

	ld.param.u64 	%rd2, [_Z24computeC_kernel_noSharedPfS_S_i_param_0];
	ld.param.u64 	%rd3, [_Z24computeC_kernel_noSharedPfS_S_i_param_1];
	ld.param.u64 	%rd4, [_Z24computeC_kernel_noSharedPfS_S_i_param_2];
	ld.param.u32 	%r2, [_Z24computeC_kernel_noSharedPfS_S_i_param_3];
	cvta.to.global.u64 	%rd1, %rd4;
	mov.u32 	%r3, %ctaid.x;
	mov.u32 	%r4, %ntid.x;
	mov.u32 	%r5, %tid.x;
	mad.lo.s32 	%r1, %r3, %r4, %r5;
	setp.ge.s32 	%p1, %r1, %r2;
	@%p1 bra 	$L__BB1_4;
	cvta.to.global.u64 	%rd5, %rd2;
	cvta.to.global.u64 	%rd6, %rd3;
	mul.wide.s32 	%rd7, %r1, 4;
	add.s64 	%rd8, %rd5, %rd7;
	ld.global.f32 	%f3, [%rd8];
	add.s64 	%rd9, %rd6, %rd7;
	ld.global.f32 	%f1, [%rd9];
	cvt.rn.f32.s32 	%f4, %r1;
	mul.f32 	%f2, %f3, %f4;
	cvt.rpi.f32.f32 	%f5, %f2;
	cvt.rzi.s32.f32 	%r6, %f5;
	and.b32  	%r7, %r6, 1;
	setp.eq.b32 	%p2, %r7, 1;
	@%p2 bra 	$L__BB1_3;
	add.f32 	%f7, %f2, %f1;
	add.s64 	%rd13, %rd1, %rd7;
	st.global.f32 	[%rd13], %f7;
	bra.uni 	$L__BB1_4;
$L__BB1_3:
	sub.f32 	%f6, %f2, %f1;
	add.s64 	%rd11, %rd1, %rd7;
	st.global.f32 	[%rd11], %f6;
$L__BB1_4:
	ret;

}
	// .globl	_Z15computeD_kernelPfS_ii
.visible .entry _Z15computeD_kernelPfS_ii(
	.param .u64 .ptr .align 1 _Z15computeD_kernelPfS_ii_param_0,
	.param .u64 .ptr .align 1 _Z15computeD_kernelPfS_ii_param_1,
	.param .u32 _Z15computeD_kernelPfS_ii_param_2,
	.param .u32 _Z15computeD_kernelPfS_ii_param_3
)
{
	.reg .pred 	%p<6>;
	.reg .b32 	%r<15>;
	.reg .b32 	%f<6>;
	.reg .b64 	%rd<9>;

	ld.param.u64 	%rd1, [_Z15computeD_kernelPfS_ii_param_0];
	ld.param.u64 	%rd2, [_Z15computeD_kernelPfS_ii_param_1];
	ld.param.u32 	%r8, [_Z15computeD_kernelPfS_ii_param_2];
	mov.u32 	%r1, %tid.x;
	mov.u32 	%r2, %ctaid.x;
	mov.u32 	%r14, %ntid.x;
	mad.lo.s32 	%r4, %r2, %r14, %r1;
	setp.ge.u32 	%p1, %r4, %r8;
	shl.b32 	%r9, %r1, 2;
	mov.u32 	%r10, sdata;
	add.s32 	%r5, %r10, %r9;
	@%p1 bra 	$L__BB2_2;
	cvta.to.global.u64 	%rd3, %rd1;
	mul.wide.u32 	%rd4, %r4, 4;
	add.s64 	%rd5, %rd3, %rd4;
	ld.global.f32 	%f1, [%rd5];
	st.shared.f32 	[%r5], %f1;
	bra.uni 	$L__BB2_3;
$L__BB2_2:
	mov.b32 	%r11, 0;
	st.shared.u32 	[%r5], %r11;
$L__BB2_3:
	bar.sync 	0;
	setp.lt.u32 	%p2, %r14, 2;
	@%p2 bra 	$L__BB2_7;
$L__BB2_4:
	shr.u32 	%r7, %r14, 1;
	setp.ge.u32 	%p3, %r1, %r7;
	@%p3 bra 	$L__BB2_6;
	shl.b32 	%r12, %r7, 2;
	add.s32 	%r13, %r5, %r12;
	ld.shared.f32 	%f2, [%r13];
	ld.shared.f32 	%f3, [%r5];
	add.f32 	%f4, %f2, %f3;
	st.shared.f32 	[%r5], %f4;
$L__BB2_6:
	bar.sync 	0;
	setp.gt.u32 	%p4, %r14, 3;
	mov.u32 	%r14, %r7;
	@%p4 bra 	$L__BB2_4;
$L__BB2_7:
	setp.ne.s32 	%p5, %r1, 0;
	@%p5 bra 	$L__BB2_9;
	ld.shared.f32 	%f5, [sdata];
	cvta.to.global.u64 	%rd6, %rd2;
	mul.wide.u32 	%rd7, %r2, 4;
	add.s64 	%rd8, %rd6, %rd7;
	st.global.f32 	[%rd8], %f5;
$L__BB2_9:
	ret;

}
	// .globl	_Z16reduceMax_kernelPfS_i
.visible .entry _Z16reduceMax_kernelPfS_i(
	.param .u64 .ptr .align 1 _Z16reduceMax_kernelPfS_i_param_0,
	.param .u64 .ptr .align 1 _Z16reduceMax_kernelPfS_i_param_1,
	.param .u32 _Z16reduceMax_kernelPfS_i_param_2
)
{
	.reg .pred 	%p<6>;
	.reg .b32 	%r<14>;
	.reg .b32 	%f<9>;
	.reg .b64 	%rd<9>;

	ld.param.u64 	%rd1, [_Z16reduceMax_kernelPfS_i_param_0];
	ld.param.u64 	%rd2, [_Z16reduceMax_kernelPfS_i_param_1];
	ld.param.u32 	%r8, [_Z16reduceMax_kernelPfS_i_param_2];
	mov.u32 	%r1, %tid.x;
	mov.u32 	%r2, %ctaid.x;
	mov.u32 	%r13, %ntid.x;
	mad.lo.s32 	%r4, %r2, %r13, %r1;
	setp.ge.u32 	%p1, %r4, %r8;
	mov.f32 	%f8, 0fFF7FFFFF;
	@%p1 bra 	$L__BB3_2;
	cvta.to.global.u64 	%rd3, %rd1;
	mul.wide.u32 	%rd4, %r4, 4;
	add.s64 	%rd5, %rd3, %rd4;
	ld.global.f32 	%f8, [%rd5];
$L__BB3_2:
	shl.b32 	%r9, %r1, 2;
	mov.u32 	%r10, sdata;
	add.s32 	%r5, %r10, %r9;
	st.shared.f32 	[%r5], %f8;
	bar.sync 	0;
	setp.lt.u32 	%p2, %r13, 2;
	@%p2 bra 	$L__BB3_6;
$L__BB3_3:
	shr.u32 	%r7, %r13, 1;
	setp.ge.u32 	%p3, %r1, %r7;
	@%p3 bra 	$L__BB3_5;
	ld.shared.f32 	%f4, [%r5];
	shl.b32 	%r11, %r7, 2;
	add.s32 	%r12, %r5, %r11;
	ld.shared.f32 	%f5, [%r12];
	max.f32 	%f6, %f4, %f5;
	st.shared.f32 	[%r5], %f6;
$L__BB3_5:
	bar.sync 	0;
	setp.gt.u32 	%p4, %r13, 3;
	mov.u32 	%r13, %r7;
	@%p4 bra 	$L__BB3_3;
$L__BB3_6:
	setp.ne.s32 	%p5, %r1, 0;
	@%p5 bra 	$L__BB3_8;
	ld.shared.f32 	%f7, [sdata];
	cvta.to.global.u64 	%rd6, %rd2;
	mul.wide.u32 	%rd7, %r2, 4;
	add.s64 	%rd8, %rd6, %rd7;
	st.global.f32 	[%rd8], %f7;
$L__BB3_8:
	ret;

}


// ===== COMPILED SASS (sm_100) =====

	.target	sm_100

	.elftype	@"ET_EXEC"


//--------------------- .note.nv.tkinfo           --------------------------
	.section	.note.nv.tkinfo,"",@"SHT_NOTE"
	.sectionflags	@"SHF_NOTE_NV_TKINFO"
	.tkinfo
        /*0018*/ 	.word	0x00000002
        /*0030*/ 	.string	""
        /*0030*/ 	.string	"ptxas"
        /*0030*/ 	.string	"Cuda compilation tools, release 13.0, V13.0.88"
        /*0030*/ 	.string	"Build cuda_13.0.r13.0/compiler.36424714_0"
        /*0030*/ 	.string	"-arch sm_100 -m 64 "



//--------------------- .note.nv.cuinfo           --------------------------
	.section	.note.nv.cuinfo,"",@"SHT_NOTE"
	.sectionflags	@"SHF_NOTE_NV_CUINFO"
        /*0018*/ 	.short	0x0002
        /*001a*/ 	.short	0x0064
        /*001c*/ 	.short	0x0082
	.zero		2


//--------------------- .nv.info                  --------------------------
	.section	.nv.info,"",@"SHT_CUDA_INFO"
	.align	4


	//----- nvinfo : EIATTR_REGCOUNT
	.align		4
        /*0000*/ 	.byte	0x04, 0x2f
        /*0002*/ 	.short	(.L_1 - .L_0)
	.align		4
.L_0:
        /*0004*/ 	.word	index@(_Z22computeC_kernel_sharedPfS_S_ii)
        /*0008*/ 	.word	0x0000000c


	//----- nvinfo : EIATTR_FRAME_SIZE
	.align		4
.L_1:
        /*000c*/ 	.byte	0x04, 0x11
        /*000e*/ 	.short	(.L_3 - .L_2)
	.align		4
.L_2:
        /*0010*/ 	.word	index@(_Z22computeC_kernel_sharedPfS_S_ii)
        /*0014*/ 	.word	0x00000000


	//----- nvinfo : EIATTR_REGCOUNT
	.align		4
.L_3:
        /*0018*/ 	.byte	0x04, 0x2f
        /*001a*/ 	.short	(.L_5 - .L_4)
	.align		4
.L_4:
        /*001c*/ 	.word	index@(_Z24computeC_kernel_noSharedPfS_S_i)
        /*0020*/ 	.word	0x00000010


	//----- nvinfo : EIATTR_FRAME_SIZE
	.align		4
.L_5:
        /*0024*/ 	.byte	0x04, 0x11
        /*0026*/ 	.short	(.L_7 - .L_6)
	.align		4
.L_6:
        /*0028*/ 	.word	index@(_Z24computeC_kernel_noSharedPfS_S_i)
        /*002c*/ 	.word	0x00000000


	//----- nvinfo : EIATTR_REGCOUNT
	.align		4
.L_7:
        /*0030*/ 	.byte	0x04, 0x2f
        /*0032*/ 	.short	(.L_9 - .L_8)
	.align		4
.L_8:
        /*0034*/ 	.word	index@(_Z15computeD_kernelPfS_ii)
        /*0038*/ 	.word	0x0000000a


	//----- nvinfo : EIATTR_FRAME_SIZE
	.align		4
.L_9:
        /*003c*/ 	.byte	0x04, 0x11
        /*003e*/ 	.short	(.L_11 - .L_10)
	.align		4
.L_10:
        /*0040*/ 	.word	index@(_Z15computeD_kernelPfS_ii)
        /*0044*/ 	.word	0x00000000


	//----- nvinfo : EIATTR_REGCOUNT
	.align		4
.L_11:
        /*0048*/ 	.byte	0x04, 0x2f
        /*004a*/ 	.short	(.L_13 - .L_12)
	.align		4
.L_12:
        /*004c*/ 	.word	index@(_Z16reduceMax_kernelPfS_i)
        /*0050*/ 	.word	0x0000000a


	//----- nvinfo : EIATTR_FRAME_SIZE
	.align		4
.L_13:
        /*0054*/ 	.byte	0x04, 0x11
        /*0056*/ 	.short	(.L_15 - .L_14)
	.align		4
.L_14:
        /*0058*/ 	.word	index@(_Z16reduceMax_kernelPfS_i)
        /*005c*/ 	.word	0x00000000


	//----- nvinfo : EIATTR_MIN_STACK_SIZE
	.align		4
.L_15:
        /*0060*/ 	.byte	0x04, 0x12
        /*0062*/ 	.short	(.L_17 - .L_16)
	.align		4
.L_16:
        /*0064*/ 	.word	index@(_Z16reduceMax_kernelPfS_i)
        /*0068*/ 	.word	0x00000000


	//----- nvinfo : EIATTR_MIN_STACK_SIZE
	.align		4
.L_17:
        /*006c*/ 	.byte	0x04, 0x12
        /*006e*/ 	.short	(.L_19 - .L_18)
	.align		4
.L_18:
        /*0070*/ 	.word	index@(_Z15computeD_kernelPfS_ii)
        /*0074*/ 	.word	0x00000000


	//----- nvinfo : EIATTR_MIN_STACK_SIZE
	.align		4
.L_19:
        /*0078*/ 	.byte	0x04, 0x12
        /*007a*/ 	.short	(.L_21 - .L_20)
	.align		4
.L_20:
        /*007c*/ 	.word	index@(_Z24computeC_kernel_noSharedPfS_S_i)
        /*0080*/ 	.word	0x00000000


	//----- nvinfo : EIATTR_MIN_STACK_SIZE
	.align		4
.L_21:
        /*0084*/ 	.byte	0x04, 0x12
        /*0086*/ 	.short	(.L_23 - .L_22)
	.align		4
.L_22:
        /*0088*/ 	.word	index@(_Z22computeC_kernel_sharedPfS_S_ii)
        /*008c*/ 	.word	0x00000000
.L_23:


//--------------------- .nv.compat                --------------------------
	.section	.nv.compat,"",@"SHT_CUDA_COMPAT_INFO"
	.align	4
        /*0000*/ 	.byte	0x02, 0x09, 0x00, 0x00, 0x02, 0x02, 0x01, 0x00, 0x02, 0x05, 0x05, 0x00, 0x03, 0x07, 0x01, 0x01
        /*0010*/ 	.byte	0x02, 0x03, 0x00, 0x00, 0x02, 0x06, 0x01, 0x00, 0x04, 0x0b, 0x08, 0x00, 0x09, 0x00, 0x00, 0x00
        /*0020*/ 	.byte	0x00, 0x00, 0x00, 0x00


//--------------------- .nv.info._Z16reduceMax_kernelPfS_i --------------------------
	.section	.nv.info._Z16reduceMax_kernelPfS_i,"",@"SHT_CUDA_INFO"
	.sectionflags	@""
	.align	4


	//----- nvinfo : EIATTR_CUDA_API_VERSION
	.align		4
        /*0000*/ 	.byte	0x04, 0x37
        /*0002*/ 	.short	(.L_25 - .L_24)
.L_24:
        /*0004*/ 	.word	0x00000082


	//----- nvinfo : EIATTR_KPARAM_INFO
	.align		4
.L_25:
        /*0008*/ 	.byte	0x04, 0x17
        /*000a*/ 	.short	(.L_27 - .L_26)
.L_26:
        /*000c*/ 	.word	0x00000000
        /*0010*/ 	.short	0x0002
        /*0012*/ 	.short	0x0010
        /*0014*/ 	.byte	0x00, 0xf0, 0x11, 0x00


	//----- nvinfo : EIATTR_KPARAM_INFO
	.align		4
.L_27:
        /*0018*/ 	.byte	0x04, 0x17
        /*001a*/ 	.short	(.L_29 - .L_28)
.L_28:
        /*001c*/ 	.word	0x00000000
        /*0020*/ 	.short	0x0001
        /*0022*/ 	.short	0x0008
        /*0024*/ 	.byte	0x00, 0xf5, 0x21, 0x00


	//----- nvinfo : EIATTR_KPARAM_INFO
	.align		4
.L_29:
        /*0028*/ 	.byte	0x04, 0x17
        /*002a*/ 	.short	(.L_31 - .L_30)
.L_30:
        /*002c*/ 	.word	0x00000000
        /*0030*/ 	.short	0x0000
        /*0032*/ 	.short	0x0000
        /*0034*/ 	.byte	0x00, 0xf5, 0x21, 0x00


	//----- nvinfo : EIATTR_SPARSE_MMA_MASK
	.align		4
.L_31:
        /*0038*/ 	.byte	0x03, 0x50
        /*003a*/ 	.short	0x0000


	//----- nvinfo : EIATTR_MAXREG_COUNT
	.align		4
        /*003c*/ 	.byte	0x03, 0x1b
        /*003e*/ 	.short	0x00ff


	//----- nvinfo : EIATTR_NUM_BARRIERS
	.align		4
        /*0040*/ 	.byte	0x02, 0x4c
        /*0042*/ 	.byte	0x01
	.zero		1


	//----- nvinfo : EIATTR_MERCURY_ISA_VERSION
	.align		4
        /*0044*/ 	.byte	0x03, 0x5f
        /*0046*/ 	.short	0x0101


	//----- nvinfo : EIATTR_VRC_CTA_INIT_COUNT
	.align		4
        /*0048*/ 	.byte	0x02, 0x4a
	.zero		1
	.zero		1


	//----- nvinfo : EIATTR_EXIT_INSTR_OFFSETS
	.align		4
        /*004c*/ 	.byte	0x04, 0x1c
        /*004e*/ 	.short	(.L_33 - .L_32)


	//   ....[0]....
.L_32:
        /*0050*/ 	.word	0x00000210


	//   ....[1]....
        /*0054*/ 	.word	0x00000290


	//----- nvinfo : EIATTR_CBANK_PARAM_SIZE
	.align		4
.L_33:
        /*0058*/ 	.byte	0x03, 0x19
        /*005a*/ 	.short	0x0014


	//----- nvinfo : EIATTR_PARAM_CBANK
	.align		4
        /*005c*/ 	.byte	0x04, 0x0a
        /*005e*/ 	.short	(.L_35 - .L_34)
	.align		4
.L_34:
        /*0060*/ 	.word	index@(.nv.constant0._Z16reduceMax_kernelPfS_i)
        /*0064*/ 	.short	0x0380
        /*0066*/ 	.short	0x0014


	//----- nvinfo : EIATTR_SW_WAR
	.align		4
.L_35:
        /*0068*/ 	.byte	0x04, 0x36
        /*006a*/ 	.short	(.L_37 - .L_36)
.L_36:
        /*006c*/ 	.word	0x00000008
.L_37:


//--------------------- .nv.info._Z15computeD_kernelPfS_ii --------------------------
	.section	.nv.info._Z15computeD_kernelPfS_ii,"",@"SHT_CUDA_INFO"
	.sectionflags	@""
	.align	4


	//----- nvinfo : EIATTR_CUDA_API_VERSION
	.align		4
        /*0000*/ 	.byte	0x04, 0x37
        /*0002*/ 	.short	(.L_39 - .L_38)
.L_38:
        /*0004*/ 	.word	0x00000082


	//----- nvinfo : EIATTR_KPARAM_INFO
	.align		4
.L_39:
        /*0008*/ 	.byte	0x04, 0x17
        /*000a*/ 	.short	(.L_41 - .L_40)
.L_40:
        /*000c*/ 	.word	0x00000000
        /*0010*/ 	.short	0x0003
        /*0012*/ 	.short	0x0014
        /*0014*/ 	.byte	0x00, 0xf0, 0x11, 0x00


	//----- nvinfo : EIATTR_KPARAM_INFO
	.align		4
.L_41:
        /*0018*/ 	.byte	0x04, 0x17
        /*001a*/ 	.short	(.L_43 - .L_42)
.L_42:
        /*001c*/ 	.word	0x00000000
        /*0020*/ 	.short	0x0002
        /*0022*/ 	.short	0x0010
        /*0024*/ 	.byte	0x00, 0xf0, 0x11, 0x00


	//----- nvinfo : EIATTR_KPARAM_INFO
	.align		4
.L_43:
        /*0028*/ 	.byte	0x04, 0x17
        /*002a*/ 	.short	(.L_45 - .L_44)
.L_44:
        /*002c*/ 	.word	0x00000000
        /*0030*/ 	.short	0x0001
        /*0032*/ 	.short	0x0008
        /*0034*/ 	.byte	0x00, 0xf5, 0x21, 0x00


	//----- nvinfo : EIATTR_KPARAM_INFO
	.align		4
.L_45:
        /*0038*/ 	.byte	0x04, 0x17
        /*003a*/ 	.short	(.L_47 - .L_46)
.L_46:
        /*003c*/ 	.word	0x00000000
        /*0040*/ 	.short	0x0000
        /*0042*/ 	.short	0x0000
        /*0044*/ 	.byte	0x00, 0xf5, 0x21, 0x00


	//----- nvinfo : EIATTR_SPARSE_MMA_MASK
	.align		4
.L_47:
        /*0048*/ 	.byte	0x03, 0x50
        /*004a*/ 	.short	0x0000


	//----- nvinfo : EIATTR_MAXREG_COUNT
	.align		4
        /*004c*/ 	.byte	0x03, 0x1b
        /*004e*/ 	.short	0x00ff


	//----- nvinfo : EIATTR_NUM_BARRIERS
	.align		4
        /*0050*/ 	.byte	0x02, 0x4c
        /*0052*/ 	.byte	0x01
	.zero		1


	//----- nvinfo : EIATTR_MERCURY_ISA_VERSION
	.align		4
        /*0054*/ 	.byte	0x03, 0x5f
        /*0056*/ 	.short	0x0101


	//----- nvinfo : EIATTR_VRC_CTA_INIT_COUNT
	.align		4
        /*0058*/ 	.byte	0x02, 0x4a
	.zero		1
	.zero		1


	//----- nvinfo : EIATTR_EXIT_INSTR_OFFSETS
	.align		4
        /*005c*/ 	.byte	0x04, 0x1c
        /*005e*/ 	.short	(.L_49 - .L_48)


	//   ....[0]....
.L_48:
        /*0060*/ 	.word	0x00000210


	//   ....[1]....
        /*0064*/ 	.word	0x00000290


	//----- nvinfo : EIATTR_CBANK_PARAM_SIZE
	.align		4
.L_49:
        /*0068*/ 	.byte	0x03, 0x19
        /*006a*/ 	.short	0x0018


	//----- nvinfo : EIATTR_PARAM_CBANK
	.align		4
        /*006c*/ 	.byte	0x04, 0x0a
        /*006e*/ 	.short	(.L_51 - .L_50)
	.align		4
.L_50:
        /*0070*/ 	.word	index@(.nv.constant0._Z15computeD_kernelPfS_ii)
        /*0074*/ 	.short	0x0380
        /*0076*/ 	.short	0x0018


	//----- nvinfo : EIATTR_SW_WAR
	.align		4
.L_51:
        /*0078*/ 	.byte	0x04, 0x36
        /*007a*/ 	.short	(.L_53 - .L_52)
.L_52:
        /*007c*/ 	.word	0x00000008
.L_53:


//--------------------- .nv.info._Z24computeC_kernel_noSharedPfS_S_i --------------------------
	.section	.nv.info._Z24computeC_kernel_noSharedPfS_S_i,"",@"SHT_CUDA_INFO"
	.sectionflags	@""
	.align	4


	//----- nvinfo : EIATTR_CUDA_API_VERSION
	.align		4
        /*0000*/ 	.byte	0x04, 0x37
        /*0002*/ 	.short	(.L_55 - .L_54)
.L_54:
        /*0004*/ 	.word	0x00000082


	//----- nvinfo : EIATTR_KPARAM_INFO
	.align		4
.L_55:
        /*0008*/ 	.byte	0x04, 0x17
        /*000a*/ 	.short	(.L_57 - .L_56)
.L_56:
        /*000c*/ 	.word	0x00000000
        /*0010*/ 	.short	0x0003
        /*0012*/ 	.short	0x0018
        /*0014*/ 	.byte	0x00, 0xf0, 0x11, 0x00


	//----- nvinfo : EIATTR_KPARAM_INFO
	.align		4
.L_57:
        /*0018*/ 	.byte	0x04, 0x17
        /*001a*/ 	.short	(.L_59 - .L_58)
.L_58:
        /*001c*/ 	.word	0x00000000
        /*0020*/ 	.short	0x0002
        /*0022*/ 	.short	0x0010
        /*0024*/ 	.byte	0x00, 0xf5, 0x21, 0x00


	//----- nvinfo : EIATTR_KPARAM_INFO
	.align		4
.L_59:
        /*0028*/ 	.byte	0x04, 0x17
        /*002a*/ 	.short	(.L_61 - .L_60)
.L_60:
        /*002c*/ 	.word	0x00000000
        /*0030*/ 	.short	0x0001
        /*0032*/ 	.short	0x0008
        /*0034*/ 	.byte	0x00, 0xf5, 0x21, 0x00


	//----- nvinfo : EIATTR_KPARAM_INFO
	.align		4
.L_61:
        /*0038*/ 	.byte	0x04, 0x17
        /*003a*/ 	.short	(.L_63 - .L_62)
.L_62:
        /*003c*/ 	.word	0x00000000
        /*0040*/ 	.short	0x0000
        /*0042*/ 	.short	0x0000
        /*0044*/ 	.byte	0x00, 0xf5, 0x21, 0x00


	//----- nvinfo : EIATTR_SPARSE_MMA_MASK
	.align		4
.L_63:
        /*0048*/ 	.byte	0x03, 0x50
        /*004a*/ 	.short	0x0000


	//----- nvinfo : EIATTR_MAXREG_COUNT
	.align		4
        /*004c*/ 	.byte	0x03, 0x1b
        /*004e*/ 	.short	0x00ff


	//----- nvinfo : EIATTR_MERCURY_ISA_VERSION
	.align		4
        /*0050*/ 	.byte	0x03, 0x5f
        /*0052*/ 	.short	0x0101


	//----- nvinfo : EIATTR_VRC_CTA_INIT_COUNT
	.align		4
        /*0054*/ 	.byte	0x02, 0x4a
	.zero		1
	.zero		1


	//----- nvinfo : EIATTR_EXIT_INSTR_OFFSETS
	.align		4
        /*0058*/ 	.byte	0x04, 0x1c
        /*005a*/ 	.short	(.L_65 - .L_64)


	//   ....[0]....
.L_64:
        /*005c*/ 	.word	0x00000070


	//   ....[1]....
        /*0060*/ 	.word	0x00000180


	//   ....[2]....
        /*0064*/ 	.word	0x000001d0


	//----- nvinfo : EIATTR_CBANK_PARAM_SIZE
	.align		4
.L_65:
        /*0068*/ 	.byte	0x03, 0x19
        /*006a*/ 	.short	0x001c


	//----- nvinfo : EIATTR_PARAM_CBANK
	.align		4
        /*006c*/ 	.byte	0x04, 0x0a
        /*006e*/ 	.short	(.L_67 - .L_66)
	.align		4
.L_66:
        /*0070*/ 	.word	index@(.nv.constant0._Z24computeC_kernel_noSharedPfS_S_i)
        /*0074*/ 	.short	0x0380
        /*0076*/ 	.short	0x001c


	//----- nvinfo : EIATTR_SW_WAR
	.align		4
.L_67:
        /*0078*/ 	.byte	0x04, 0x36
        /*007a*/ 	.short	(.L_69 - .L_68)
.L_68:
        /*007c*/ 	.word	0x00000008
.L_69:


//--------------------- .nv.info._Z22computeC_kernel_sharedPfS_S_ii --------------------------
	.section	.nv.info._Z22computeC_kernel_sharedPfS_S_ii,"",@"SHT_CUDA_INFO"
	.sectionflags	@""
	.align	4


	//----- nvinfo : EIATTR_CUDA_API_VERSION
	.align		4
        /*0000*/ 	.byte	0x04, 0x37
        /*0002*/ 	.short	(.L_71 - .L_70)
.L_70:
        /*0004*/ 	.word	0x00000082


	//----- nvinfo : EIATTR_KPARAM_INFO
	.align		4
.L_71:
        /*0008*/ 	.byte	0x04, 0x17
        /*000a*/ 	.short	(.L_73 - .L_72)
.L_72:
        /*000c*/ 	.word	0x00000000
        /*0010*/ 	.short	0x0004
        /*0012*/ 	.short	0x001c
        /*0014*/ 	.byte	0x00, 0xf0, 0x11, 0x00


	//----- nvinfo : EIATTR_KPARAM_INFO
	.align		4
.L_73:
        /*0018*/ 	.byte	0x04, 0x17
        /*001a*/ 	.short	(.L_75 - .L_74)
.L_74:
        /*001c*/ 	.word	0x00000000
        /*0020*/ 	.short	0x0003
        /*0022*/ 	.short	0x0018
        /*0024*/ 	.byte	0x00, 0xf0, 0x11, 0x00


	//----- nvinfo : EIATTR_KPARAM_INFO
	.align		4
.L_75:
        /*0028*/ 	.byte	0x04, 0x17
        /*002a*/ 	.short	(.L_77 - .L_76)
.L_76:
        /*002c*/ 	.word	0x00000000
        /*0030*/ 	.short	0x0002
        /*0032*/ 	.short	0x0010
        /*0034*/ 	.byte	0x00, 0xf5, 0x21, 0x00


	//----- nvinfo : EIATTR_KPARAM_INFO
	.align		4
.L_77:
        /*0038*/ 	.byte	0x04, 0x17
        /*003a*/ 	.short	(.L_79 - .L_78)
.L_78:
        /*003c*/ 	.word	0x00000000
        /*0040*/ 	.short	0x0001
        /*0042*/ 	.short	0x0008
        /*0044*/ 	.byte	0x00, 0xf5, 0x21, 0x00


	//----- nvinfo : EIATTR_KPARAM_INFO
	.align		4
.L_79:
        /*0048*/ 	.byte	0x04, 0x17
        /*004a*/ 	.short	(.L_81 - .L_80)
.L_80:
        /*004c*/ 	.word	0x00000000
        /*0050*/ 	.short	0x0000
        /*0052*/ 	.short	0x0000
        /*0054*/ 	.byte	0x00, 0xf5, 0x21, 0x00


	//----- nvinfo : EIATTR_SPARSE_MMA_MASK
	.align		4
.L_81:
        /*0058*/ 	.byte	0x03, 0x50
        /*005a*/ 	.short	0x0000


	//----- nvinfo : EIATTR_MAXREG_COUNT
	.align		4
        /*005c*/ 	.byte	0x03, 0x1b
        /*005e*/ 	.short	0x00ff


	//----- nvinfo : EIATTR_NUM_BARRIERS
	.align		4
        /*0060*/ 	.byte	0x02, 0x4c
        /*0062*/ 	.byte	0x01
	.zero		1


	//----- nvinfo : EIATTR_MERCURY_ISA_VERSION
	.align		4
        /*0064*/ 	.byte	0x03, 0x5f
        /*0066*/ 	.short	0x0101


	//----- nvinfo : EIATTR_VRC_CTA_INIT_COUNT
	.align		4
        /*0068*/ 	.byte	0x02, 0x4a
	.zero		1
	.zero		1


	//----- nvinfo : EIATTR_EXIT_INSTR_OFFSETS
	.align		4
        /*006c*/ 	.byte	0x04, 0x1c
        /*006e*/ 	.short	(.L_83 - .L_82)


	//   ....[0]....
.L_82:
        /*0070*/ 	.word	0x000001a0


	//   ....[1]....
        /*0074*/ 	.word	0x00000970


	//----- nvinfo : EIATTR_CBANK_PARAM_SIZE
	.align		4
.L_83:
        /*0078*/ 	.byte	0x03, 0x19
        /*007a*/ 	.short	0x0020


	//----- nvinfo : EIATTR_PARAM_CBANK
	.align		4
        /*007c*/ 	.byte	0x04, 0x0a
        /*007e*/ 	.short	(.L_85 - .L_84)
	.align		4
.L_84:
        /*0080*/ 	.word	index@(.nv.constant0._Z22computeC_kernel_sharedPfS_S_ii)
        /*0084*/ 	.short	0x0380
        /*0086*/ 	.short	0x0020


	//----- nvinfo : EIATTR_SW_WAR
	.align		4
.L_85:
        /*0088*/ 	.byte	0x04, 0x36
        /*008a*/ 	.short	(.L_87 - .L_86)
.L_86:
        /*008c*/ 	.word	0x00000008
.L_87:


//--------------------- .nv.callgraph             --------------------------
	.section	.nv.callgraph,"",@"SHT_CUDA_CALLGRAPH"
	.align	4
	.sectionentsize	8
	.align		4
        /*0000*/ 	.word	0x00000000
	.align		4
        /*0004*/ 	.word	0xffffffff
	.align		4
        /*0008*/ 	.word	0x00000000
	.align		4
        /*000c*/ 	.word	0xfffffffe
	.align		4
        /*0010*/ 	.word	0x00000000
	.align		4
        /*0014*/ 	.word	0xfffffffd
	.align		4
        /*0018*/ 	.word	0x00000000
	.align		4
        /*001c*/ 	.word	0xfffffffc


//--------------------- .text._Z16reduceMax_kernelPfS_i --------------------------
	.section	.text._Z16reduceMax_kernelPfS_i,"ax",@progbits
	.align	128
        .global         _Z16reduceMax_kernelPfS_i
        .type           _Z16reduceMax_kernelPfS_i,@function
        .size           _Z16reduceMax_kernelPfS_i,(.L_x_17 - _Z16reduceMax_kernelPfS_i)
        .other          _Z16reduceMax_kernelPfS_i,@"STO_CUDA_ENTRY STV_DEFAULT"
_Z16reduceMax_kernelPfS_i:
.text._Z16reduceMax_kernelPfS_i:
[----:B------:R-:W-:Y:S01]  /*0000*/  LDC R1, c[0x0][0x37c] ;  /* 0x0000df00ff017b82 */ /* 0x000fe20000000800 */
[----:B------:R-:W0:Y:S01]  /*0010*/  S2R R6, SR_TID.X ;  /* 0x0000000000067919 */ /* 0x000e220000002100 */
[----:B------:R-:W0:Y:S01]  /*0020*/  LDCU UR8, c[0x0][0x360] ;  /* 0x00006c00ff0877ac */ /* 0x000e220008000800 */
[----:B------:R-:W-:Y:S01]  /*0030*/  IMAD.MOV.U32 R4, RZ, RZ, -0x800001 ;  /* 0xff7fffffff047424 */ /* 0x000fe200078e00ff */
[----:B------:R-:W0:Y:S01]  /*0040*/  S2R R7, SR_CTAID.X ;  /* 0x0000000000077919 */ /* 0x000e220000002500 */
[----:B------:R-:W1:Y:S01]  /*0050*/  LDCU UR4, c[0x0][0x390] ;  /* 0x00007200ff0477ac */ /* 0x000e620008000800 */
[----:B------:R-:W2:Y:S01]  /*0060*/  LDCU.64 UR6, c[0x0][0x358] ;  /* 0x00006b00ff0677ac */ /* 0x000ea20008000a00 */
[----:B0-----:R-:W-:-:S05]  /*0070*/  IMAD R5, R7, UR8, R6 ;  /* 0x0000000807057c24 */ /* 0x001fca000f8e0206 */
[----:B-1----:R-:W-:-:S13]  /*0080*/  ISETP.GE.U32.AND P0, PT, R5, UR4, PT ;  /* 0x0000000405007c0c */ /* 0x002fda000bf06070 */
[----:B------:R-:W0:Y:S02]  /*0090*/  @!P0 LDC.64 R2, c[0x0][0x380] ;  /* 0x0000e000ff028b82 */ /* 0x000e240000000a00 */
[----:B0-----:R-:W-:-:S05]  /*00a0*/  @!P0 IMAD.WIDE.U32 R2, R5, 0x4, R2 ;  /* 0x0000000405028825 */ /* 0x001fca00078e0002 */
[----:B--2---:R-:W2:Y:S01]  /*00b0*/  @!P0 LDG.E R4, desc[UR6][R2.64] ;  /* 0x0000000602048981 */ /* 0x004ea2000c1e1900 */
[----:B------:R-:W0:Y:S01]  /*00c0*/  S2UR UR5, SR_CgaCtaId ;  /* 0x00000000000579c3 */ /* 0x000e220000008800 */
[----:B------:R-:W-:Y:S01]  /*00d0*/  IMAD.U32 R0, RZ, RZ, UR8 ;  /* 0x00000008ff007e24 */ /* 0x000fe2000f8e00ff */
[----:B------:R-:W-:Y:S01]  /*00e0*/  UMOV UR4, 0x400 ;  /* 0x0000040000047882 */ /* 0x000fe20000000000 */
[----:B------:R-:W-:-:S03]  /*00f0*/  ISETP.NE.AND P0, PT, R6, RZ, PT ;  /* 0x000000ff0600720c */ /* 0x000fc60003f05270 */
[----:B------:R-:W-:Y:S01]  /*0100*/  ISETP.GE.U32.AND P1, PT, R0, 0x2, PT ;  /* 0x000000020000780c */ /* 0x000fe20003f26070 */
[----:B0-----:R-:W-:-:S06]  /*0110*/  ULEA UR4, UR5, UR4, 0x18 ;  /* 0x0000000405047291 */ /* 0x001fcc000f8ec0ff */
[----:B------:R-:W-:-:S05]  /*0120*/  LEA R5, R6, UR4, 0x2 ;  /* 0x0000000406057c11 */ /* 0x000fca000f8e10ff */
[----:B--2---:R0:W-:Y:S01]  /*0130*/  STS [R5], R4 ;  /* 0x0000000405007388 */ /* 0x0041e20000000800 */
[----:B------:R-:W-:Y:S06]  /*0140*/  BAR.SYNC.DEFER_BLOCKING 0x0 ;  /* 0x0000000000007b1d */ /* 0x000fec0000010000 */
[----:B------:R-:W-:Y:S05]  /*0150*/  @!P1 BRA `(.L_x_0) ;  /* 0x00000000002c9947 */ /* 0x000fea0003800000 */
.L_x_1:
[----:B0-----:R-:W-:-:S04]  /*0160*/  SHF.R.U32.HI R4, RZ, 0x1, R0 ;  /* 0x00000001ff047819 */ /* 0x001fc80000011600 */
[----:B------:R-:W-:-:S13]  /*0170*/  ISETP.GE.U32.AND P1, PT, R6, R4, PT ;  /* 0x000000040600720c */ /* 0x000fda0003f26070 */
[----:B------:R-:W-:Y:S01]  /*0180*/  @!P1 IMAD R3, R4, 0x4, R5 ;  /* 0x0000000404039824 */ /* 0x000fe200078e0205 */
[----:B------:R-:W-:Y:S05]  /*0190*/  @!P1 LDS R2, [R5] ;  /* 0x0000000005029984 */ /* 0x000fea0000000800 */
[----:B------:R-:W0:Y:S02]  /*01a0*/  @!P1 LDS R3, [R3] ;  /* 0x0000000003039984 */ /* 0x000e240000000800 */
[----:B0-----:R-:W-:-:S05]  /*01b0*/  @!P1 FMNMX R2, R2, R3, !PT ;  /* 0x0000000302029209 */ /* 0x001fca0007800000 */
[----:B------:R1:W-:Y:S01]  /*01c0*/  @!P1 STS [R5], R2 ;  /* 0x0000000205009388 */ /* 0x0003e20000000800 */
[----:B------:R-:W-:Y:S01]  /*01d0*/  BAR.SYNC.DEFER_BLOCKING 0x0 ;  /* 0x0000000000007b1d */ /* 0x000fe20000010000 */
[----:B------:R-:W-:Y:S01]  /*01e0*/  ISETP.GT.U32.AND P1, PT, R0, 0x3, PT ;  /* 0x000000030000780c */ /* 0x000fe20003f24070 */
[----:B------:R-:W-:-:S12]  /*01f0*/  IMAD.MOV.U32 R0, RZ, RZ, R4 ;  /* 0x000000ffff007224 */ /* 0x000fd800078e0004 */
[----:B-1----:R-:W-:Y:S05]  /*0200*/  @P1 BRA `(.L_x_1) ;  /* 0xfffffffc00d41947 */ /* 0x002fea000383ffff */
.L_x_0:
[----:B------:R-:W-:Y:S05]  /*0210*/  @P0 EXIT ;  /* 0x000000000000094d */ /* 0x000fea0003800000 */
[----:B------:R-:W1:Y:S01]  /*0220*/  S2UR UR5, SR_CgaCtaId ;  /* 0x00000000000579c3 */ /* 0x000e620000008800 */
[----:B------:R-:W-:-:S07]  /*0230*/  UMOV UR4, 0x400 ;  /* 0x0000040000047882 */ /* 0x000fce0000000000 */
[----:B------:R-:W2:Y:S01]  /*0240*/  LDC.64 R2, c[0x0][0x388] ;  /* 0x0000e200ff027b82 */ /* 0x000ea20000000a00 */
[----:B-1----:R-:W-:Y:S01]  /*0250*/  ULEA UR4, UR5, UR4, 0x18 ;  /* 0x0000000405047291 */ /* 0x002fe2000f8ec0ff */
[----:B--2---:R-:W-:-:S08]  /*0260*/  IMAD.WIDE.U32 R2, R7, 0x4, R2 ;  /* 0x0000000407027825 */ /* 0x004fd000078e0002 */
[----:B0-----:R-:W0:Y:S04]  /*0270*/  LDS R5, [UR4] ;  /* 0x00000004ff057984 */ /* 0x001e280008000800 */
[----:B0-----:R-:W-:Y:S01]  /*0280*/  STG.E desc[UR6][R2.64], R5 ;  /* 0x0000000502007986 */ /* 0x001fe2000c101906 */
[----:B------:R-:W-:Y:S05]  /*0290*/  EXIT ;  /* 0x000000000000794d */ /* 0x000fea0003800000 */
.L_x_2:
[----:B------:R-:W-:-:S00]  /*02a0*/  BRA `(.L_x_2) ;  /* 0xfffffffc00fc7947 */ /* 0x000fc0000383ffff */
[----:B------:R-:W-:-:S00]  /*02b0*/  NOP ;  /* 0x0000000000007918 */ /* 0x000fc00000000000 */
        /* <DEDUP_REMOVED lines=12> */
.L_x_17:


//--------------------- .text._Z15computeD_kernelPfS_ii --------------------------
	.section	.text._Z15computeD_kernelPfS_ii,"ax",@progbits
	.align	128
        .global         _Z15computeD_kernelPfS_ii
        .type           _Z15computeD_kernelPfS_ii,@function
        .size           _Z15computeD_kernelPfS_ii,(.L_x_18 - _Z15computeD_kernelPfS_ii)
        .other          _Z15computeD_kernelPfS_ii,@"STO_CUDA_ENTRY STV_DEFAULT"
_Z15computeD_kernelPfS_ii:
.text._Z15computeD_kernelPfS_ii:
[----:B------:R-:W-:Y:S01]  /*0000*/  LDC R1, c[0x0][0x37c] ;  /* 0x0000df00ff017b82 */ /* 0x000fe20000000800 */
[----:B------:R-:W0:Y:S01]  /*0010*/  S2R R6, SR_TID.X ;  /* 0x0000000000067919 */ /* 0x000e220000002100 */
[----:B------:R-:W0:Y:S01]  /*0020*/  LDCU UR8, c[0x0][0x360] ;  /* 0x00006c00ff0877ac */ /* 0x000e220008000800 */
[----:B------:R-:W0:Y:S01]  /*0030*/  S2R R7, SR_CTAID.X ;  /* 0x0000000000077919 */ /* 0x000e220000002500 */
[----:B------:R-:W1:Y:S01]  /*0040*/  LDCU UR4, c[0x0][0x390] ;  /* 0x00007200ff0477ac */ /* 0x000e620008000800 */
[----:B------:R-:W2:Y:S01]  /*0050*/  LDCU.64 UR6, c[0x0][0x358] ;  /* 0x00006b00ff0677ac */ /* 0x000ea20008000a00 */
[----:B0-----:R-:W-:-:S05]  /*0060*/  IMAD R5, R7, UR8, R6 ;  /* 0x0000000807057c24 */ /* 0x001fca000f8e0206 */
[----:B-1----:R-:W-:-:S13]  /*0070*/  ISETP.GE.U32.AND P1, PT, R5, UR4, PT ;  /* 0x0000000405007c0c */ /* 0x002fda000bf26070 */
[----:B------:R-:W0:Y:S02]  /*0080*/  @!P1 LDC.64 R2, c[0x0][0x380] ;  /* 0x0000e000ff029b82 */ /* 0x000e240000000a00 */
[----:B0-----:R-:W-:-:S06]  /*0090*/  @!P1 IMAD.WIDE.U32 R2, R5, 0x4, R2 ;  /* 0x0000000405029825 */ /* 0x001fcc00078e0002 */
        /* <DEDUP_REMOVED lines=8> */
[----:B--2---:R0:W-:Y:S04]  /*0120*/  @!P1 STS [R0], R3 ;  /* 0x0000000300009388 */ /* 0x0041e80000000800 */
[----:B------:R0:W-:Y:S01]  /*0130*/  @P1 STS [R0], RZ ;  /* 0x000000ff00001388 */ /* 0x0001e20000000800 */
[----:B------:R-:W-:Y:S06]  /*0140*/  BAR.SYNC.DEFER_BLOCKING 0x0 ;  /* 0x0000000000007b1d */ /* 0x000fec0000010000 */
[----:B------:R-:W-:Y:S05]  /*0150*/  @!P2 BRA `(.L_x_3) ;  /* 0x00000000002ca947 */ /* 0x000fea0003800000 */
.L_x_4:
[----:B------:R-:W-:-:S04]  /*0160*/  SHF.R.U32.HI R5, RZ, 0x1, R4 ;  /* 0x00000001ff057819 */ /* 0x000fc80000011604 */
[----:B------:R-:W-:-:S13]  /*0170*/  ISETP.GE.U32.AND P1, PT, R6, R5, PT ;  /* 0x000000050600720c */ /* 0x000fda0003f26070 */
[----:B------:R-:W-:Y:S01]  /*0180*/  @!P1 IMAD R2, R5, 0x4, R0 ;  /* 0x0000000405029824 */ /* 0x000fe200078e0200 */
[----:B0-----:R-:W-:Y:S05]  /*0190*/  @!P1 LDS R3, [R0] ;  /* 0x0000000000039984 */ /* 0x001fea0000000800 */
[----:B------:R-:W0:Y:S02]  /*01a0*/  @!P1 LDS R2, [R2] ;  /* 0x0000000002029984 */ /* 0x000e240000000800 */
[----:B0-----:R-:W-:-:S05]  /*01b0*/  @!P1 FADD R3, R2, R3 ;  /* 0x0000000302039221 */ /* 0x001fca0000000000 */
[----:B------:R1:W-:Y:S01]  /*01c0*/  @!P1 STS [R0], R3 ;  /* 0x0000000300009388 */ /* 0x0003e20000000800 */
[----:B------:R-:W-:Y:S01]  /*01d0*/  BAR.SYNC.DEFER_BLOCKING 0x0 ;  /* 0x0000000000007b1d */ /* 0x000fe20000010000 */
[----:B------:R-:W-:Y:S01]  /*01e0*/  ISETP.GT.U32.AND P1, PT, R4, 0x3, PT ;  /* 0x000000030400780c */ /* 0x000fe20003f24070 */
[----:B------:R-:W-:-:S12]  /*01f0*/  IMAD.MOV.U32 R4, RZ, RZ, R5 ;  /* 0x000000ffff047224 */ /* 0x000fd800078e0005 */
[----:B-1----:R-:W-:Y:S05]  /*0200*/  @P1 BRA `(.L_x_4) ;  /* 0xfffffffc00d41947 */ /* 0x002fea000383ffff */
.L_x_3:
[----:B------:R-:W-:Y:S05]  /*0210*/  @P0 EXIT ;  /* 0x000000000000094d */ /* 0x000fea0003800000 */
[----:B------:R-:W1:Y:S01]  /*0220*/  S2UR UR5, SR_CgaCtaId ;  /* 0x00000000000579c3 */ /* 0x000e620000008800 */
[----:B------:R-:W-:-:S07]  /*0230*/  UMOV UR4, 0x400 ;  /* 0x0000040000047882 */ /* 0x000fce0000000000 */
[----:B0-----:R-:W0:Y:S01]  /*0240*/  LDC.64 R2, c[0x0][0x388] ;  /* 0x0000e200ff027b82 */ /* 0x001e220000000a00 */
[----:B-1----:R-:W-:Y:S01]  /*0250*/  ULEA UR4, UR5, UR4, 0x18 ;  /* 0x0000000405047291 */ /* 0x002fe2000f8ec0ff */
[----:B0-----:R-:W-:-:S08]  /*0260*/  IMAD.WIDE.U32 R2, R7, 0x4, R2 ;  /* 0x0000000407027825 */ /* 0x001fd000078e0002 */
[----:B------:R-:W0:Y:S04]  /*0270*/  LDS R5, [UR4] ;  /* 0x00000004ff057984 */ /* 0x000e280008000800 */
[----:B0-----:R-:W-:Y:S01]  /*0280*/  STG.E desc[UR6][R2.64], R5 ;  /* 0x0000000502007986 */ /* 0x001fe2000c101906 */
[----:B------:R-:W-:Y:S05]  /*0290*/  EXIT ;  /* 0x000000000000794d */ /* 0x000fea0003800000 */
.L_x_5:
        /* <DEDUP_REMOVED lines=14> */
.L_x_18:


//--------------------- .text._Z24computeC_kernel_noSharedPfS_S_i --------------------------
	.section	.text._Z24computeC_kernel_noSharedPfS_S_i,"ax",@progbits
	.align	128
        .global         _Z24computeC_kernel_noSharedPfS_S_i
        .type           _Z24computeC_kernel_noSharedPfS_S_i,@function
        .size           _Z24computeC_kernel_noSharedPfS_S_i,(.L_x_19 - _Z24computeC_kernel_noSharedPfS_S_i)
        .other          _Z24computeC_kernel_noSharedPfS_S_i,@"STO_CUDA_ENTRY STV_DEFAULT"
_Z24computeC_kernel_noSharedPfS_S_i:
.text._Z24computeC_kernel_noSharedPfS_S_i:
[----:B------:R-:W-:Y:S01]  /*0000*/  LDC R1, c[0x0][0x37c] ;  /* 0x0000df00ff017b82 */ /* 0x000fe20000000800 */
[----:B------:R-:W0:Y:S07]  /*0010*/  S2R R0, SR_TID.X ;  /* 0x0000000000007919 */ /* 0x000e2e0000002100 */
[----:B------:R-:W0:Y:S01]  /*0020*/  S2UR UR4, SR_CTAID.X ;  /* 0x00000000000479c3 */ /* 0x000e220000002500 */
[----:B------:R-:W1:Y:S07]  /*0030*/  LDCU UR5, c[0x0][0x398] ;  /* 0x00007300ff0577ac */ /* 0x000e6e0008000800 */
[----:B------:R-:W0:Y:S02]  /*0040*/  LDC R9, c[0x0][0x360] ;  /* 0x0000d800ff097b82 */ /* 0x000e240000000800 */
[----:B0-----:R-:W-:-:S05]  /*0050*/  IMAD R9, R9, UR4, R0 ;  /* 0x0000000409097c24 */ /* 0x001fca000f8e0200 */
[----:B-1----:R-:W-:-:S13]  /*0060*/  ISETP.GE.AND P0, PT, R9, UR5, PT ;  /* 0x0000000509007c0c */ /* 0x002fda000bf06270 */
[----:B------:R-:W-:Y:S05]  /*0070*/  @P0 EXIT ;  /* 0x000000000000094d */ /* 0x000fea0003800000 */
[----:B------:R-:W0:Y:S01]  /*0080*/  LDC.64 R2, c[0x0][0x380] ;  /* 0x0000e000ff027b82 */ /* 0x000e220000000a00 */
[----:B------:R-:W1:Y:S07]  /*0090*/  LDCU.64 UR4, c[0x0][0x358] ;  /* 0x00006b00ff0477ac */ /* 0x000e6e0008000a00 */
[----:B------:R-:W2:Y:S01]  /*00a0*/  LDC.64 R4, c[0x0][0x388] ;  /* 0x0000e200ff047b82 */ /* 0x000ea20000000a00 */
[----:B0-----:R-:W-:-:S06]  /*00b0*/  IMAD.WIDE R2, R9, 0x4, R2 ;  /* 0x0000000409027825 */ /* 0x001fcc00078e0202 */
[----:B-1----:R-:W3:Y:S01]  /*00c0*/  LDG.E R2, desc[UR4][R2.64] ;  /* 0x0000000402027981 */ /* 0x002ee2000c1e1900 */
[----:B--2---:R-:W-:-:S06]  /*00d0*/  IMAD.WIDE R4, R9, 0x4, R4 ;  /* 0x0000000409047825 */ /* 0x004fcc00078e0204 */
[----:B------:R-:W2:Y:S01]  /*00e0*/  LDG.E R4, desc[UR4][R4.64] ;  /* 0x0000000404047981 */ /* 0x000ea2000c1e1900 */
[----:B------:R-:W-:-:S05]  /*00f0*/  I2FP.F32.S32 R7, R9 ;  /* 0x0000000900077245 */ /* 0x000fca0000201400 */
[----:B---3--:R-:W-:-:S04]  /*0100*/  FMUL R11, R2, R7 ;  /* 0x00000007020b7220 */ /* 0x008fc80000400000 */
[----:B------:R-:W0:Y:S02]  /*0110*/  F2I.CEIL.NTZ R0, R11 ;  /* 0x0000000b00007305 */ /* 0x000e24000020b100 */
[----:B0-----:R-:W-:-:S04]  /*0120*/  LOP3.LUT R0, R0, 0x1, RZ, 0xc0, !PT ;  /* 0x0000000100007812 */ /* 0x001fc800078ec0ff */
[----:B------:R-:W-:-:S13]  /*0130*/  ISETP.NE.U32.AND P0, PT, R0, 0x1, PT ;  /* 0x000000010000780c */ /* 0x000fda0003f05070 */
[----:B------:R-:W0:Y:S01]  /*0140*/  @P0 LDC.64 R6, c[0x0][0x390] ;  /* 0x0000e400ff060b82 */ /* 0x000e220000000a00 */
[----:B--2---:R-:W-:Y:S01]  /*0150*/  @P0 FADD R13, R4, R11 ;  /* 0x0000000b040d0221 */ /* 0x004fe20000000000 */
[----:B0-----:R-:W-:-:S05]  /*0160*/  @P0 IMAD.WIDE R2, R9, 0x4, R6 ;  /* 0x0000000409020825 */ /* 0x001fca00078e0206 */
[----:B------:R0:W-:Y:S01]  /*0170*/  @P0 STG.E desc[UR4][R2.64], R13 ;  /* 0x0000000d02000986 */ /* 0x0001e2000c101904 */
[----:B------:R-:W-:Y:S05]  /*0180*/  @P0 EXIT ;  /* 0x000000000000094d */ /* 0x000fea0003800000 */
[----:B0-----:R-:W0:Y:S01]  /*0190*/  LDC.64 R2, c[0x0][0x390] ;  /* 0x0000e400ff027b82 */ /* 0x001e220000000a00 */
[----:B------:R-:W-:Y:S01]  /*01a0*/  FADD R11, -R4, R11 ;  /* 0x0000000b040b7221 */ /* 0x000fe20000000100 */
[----:B0-----:R-:W-:-:S05]  /*01b0*/  IMAD.WIDE R2, R9, 0x4, R2 ;  /* 0x0000000409027825 */ /* 0x001fca00078e0202 */
[----:B------:R-:W-:Y:S01]  /*01c0*/  STG.E desc[UR4][R2.64], R11 ;  /* 0x0000000b02007986 */ /* 0x000fe2000c101904 */
[----:B------:R-:W-:Y:S05]  /*01d0*/  EXIT ;  /* 0x000000000000794d */ /* 0x000fea0003800000 */
.L_x_6:
        /* <DEDUP_REMOVED lines=10> */
.L_x_19:


//--------------------- .text._Z22computeC_kernel_sharedPfS_S_ii --------------------------
	.section	.text._Z22computeC_kernel_sharedPfS_S_ii,"ax",@progbits
	.align	128
        .global         _Z22computeC_kernel_sharedPfS_S_ii
        .type           _Z22computeC_kernel_sharedPfS_S_ii,@function
        .size           _Z22computeC_kernel_sharedPfS_S_ii,(.L_x_20 - _Z22computeC_kernel_sharedPfS_S_ii)
        .other          _Z22computeC_kernel_sharedPfS_S_ii,@"STO_CUDA_ENTRY STV_DEFAULT"
_Z22computeC_kernel_sharedPfS_S_ii:
.text._Z22computeC_kernel_sharedPfS_S_ii:
[----:B------:R-:W-:Y:S01]  /*0000*/  LDC R1, c[0x0][0x37c] ;  /* 0x0000df00ff017b82 */ /* 0x000fe20000000800 */
[----:B------:R-:W0:Y:S07]  /*0010*/  S2R R9, SR_TID.X ;  /* 0x0000000000097919 */ /* 0x000e2e0000002100 */
[----:B------:R-:W1:Y:S01]  /*0020*/  S2UR UR7, SR_CTAID.X ;  /* 0x00000000000779c3 */ /* 0x000e620000002500 */
[----:B------:R-:W1:Y:S01]  /*0030*/  LDCU UR4, c[0x0][0x360] ;  /* 0x00006c00ff0477ac */ /* 0x000e620008000800 */
[----:B------:R-:W2:Y:S06]  /*0040*/  LDCU.64 UR8, c[0x0][0x398] ;  /* 0x00007300ff0877ac */ /* 0x000eac0008000a00 */
[----:B------:R-:W3:Y:S01]  /*0050*/  LDC.64 R2, c[0x0][0x380] ;  /* 0x0000e000ff027b82 */ /* 0x000ee20000000a00 */
[----:B------:R-:W4:Y:S07]  /*0060*/  LDCU.64 UR16, c[0x0][0x358] ;  /* 0x00006b00ff1077ac */ /* 0x000f2e0008000a00 */
[----:B------:R-:W5:Y:S01]  /*0070*/  LDC.64 R4, c[0x0][0x388] ;  /* 0x0000e200ff047b82 */ /* 0x000f620000000a00 */
[----:B-1----:R-:W-:-:S06]  /*0080*/  UIMAD UR7, UR7, UR4, URZ ;  /* 0x00000004070772a4 */ /* 0x002fcc000f8e02ff */
[----:B0-----:R-:W-:-:S04]  /*0090*/  IADD3 R0, PT, PT, R9, UR7, RZ ;  /* 0x0000000709007c10 */ /* 0x001fc8000fffe0ff */
[----:B--2---:R-:W-:-:S13]  /*00a0*/  ISETP.GE.AND P0, PT, R0, UR8, PT ;  /* 0x0000000800007c0c */ /* 0x004fda000bf06270 */
[----:B---3--:R-:W-:-:S04]  /*00b0*/  @!P0 IMAD.WIDE R2, R0, 0x4, R2 ;  /* 0x0000000400028825 */ /* 0x008fc800078e0202 */
[----:B-----5:R-:W-:Y:S02]  /*00c0*/  @!P0 IMAD.WIDE R4, R0, 0x4, R4 ;  /* 0x0000000400048825 */ /* 0x020fe400078e0204 */
[----:B----4-:R-:W2:Y:S04]  /*00d0*/  @!P0 LDG.E R2, desc[UR16][R2.64] ;  /* 0x0000001002028981 */ /* 0x010ea8000c1e1900 */
[----:B------:R-:W3:Y:S01]  /*00e0*/  @!P0 LDG.E R4, desc[UR16][R4.64] ;  /* 0x0000001004048981 */ /* 0x000ee2000c1e1900 */
[----:B------:R-:W0:Y:S01]  /*00f0*/  S2UR UR6, SR_CgaCtaId ;  /* 0x00000000000679c3 */ /* 0x000e220000008800 */
[----:B------:R-:W-:Y:S02]  /*0100*/  UMOV UR4, 0x400 ;  /* 0x0000040000047882 */ /* 0x000fe40000000000 */
[----:B0-----:R-:W-:-:S04]  /*0110*/  ULEA UR6, UR6, UR4, 0x18 ;  /* 0x0000000406067291 */ /* 0x001fc8000f8ec0ff */
[----:B------:R-:W-:Y:S02]  /*0120*/  ULEA UR10, UR9, UR6, 0x2 ;  /* 0x00000006090a7291 */ /* 0x000fe4000f8e10ff */
[----:B------:R-:W-:-:S04]  /*0130*/  LEA R7, R9, UR6, 0x2 ;  /* 0x0000000609077c11 */ /* 0x000fc8000f8e10ff */
[----:B------:R-:W-:Y:S01]  /*0140*/  LEA R9, R9, UR10, 0x2 ;  /* 0x0000000a09097c11 */ /* 0x000fe2000f8e10ff */
[----:B--2---:R0:W-:Y:S04]  /*0150*/  @!P0 STS [R7], R2 ;  /* 0x0000000207008388 */ /* 0x0041e80000000800 */
[----:B---3--:R0:W-:Y:S04]  /*0160*/  @!P0 STS [R9], R4 ;  /* 0x0000000409008388 */ /* 0x0081e80000000800 */
[----:B------:R0:W-:Y:S04]  /*0170*/  @P0 STS [R7], RZ ;  /* 0x000000ff07000388 */ /* 0x0001e80000000800 */
[----:B------:R0:W-:Y:S01]  /*0180*/  @P0 STS [R9], RZ ;  /* 0x000000ff09000388 */ /* 0x0001e20000000800 */
[----:B------:R-:W-:Y:S06]  /*0190*/  BAR.SYNC.DEFER_BLOCKING 0x0 ;  /* 0x0000000000007b1d */ /* 0x000fec0000010000 */
[----:B------:R-:W-:Y:S05]  /*01a0*/  @P0 EXIT ;  /* 0x000000000000094d */ /* 0x000fea0003800000 */
[----:B------:R-:W-:Y:S01]  /*01b0*/  UISETP.GE.AND UP0, UPT, UR9, 0x1, UPT ;  /* 0x000000010900788c */ /* 0x000fe2000bf06270 */
[----:B0-----:R-:W-:-:S08]  /*01c0*/  HFMA2 R2, -RZ, RZ, 0, 0 ;  /* 0x00000000ff027431 */ /* 0x001fd000000001ff */
[----:B------:R-:W-:Y:S05]  /*01d0*/  BRA.U !UP0, `(.L_x_7) ;  /* 0x0000000508d87547 */ /* 0x000fea000b800000 */
[----:B------:R-:W-:Y:S01]  /*01e0*/  UISETP.GE.U32.AND UP0, UPT, UR9, 0x4, UPT ;  /* 0x000000040900788c */ /* 0x000fe2000bf06070 */
[----:B------:R-:W-:Y:S01]  /*01f0*/  I2FP.F32.S32 R3, R0 ;  /* 0x0000000000037245 */ /* 0x000fe20000201400 */
[----:B------:R-:W-:Y:S01]  /*0200*/  ULOP3.LUT UR11, UR9, 0x3, URZ, 0xc0, !UPT ;  /* 0x00000003090b7892 */ /* 0x000fe2000f8ec0ff */
[----:B------:R-:W-:Y:S01]  /*0210*/  MOV R2, RZ ;  /* 0x000000ff00027202 */ /* 0x000fe20000000f00 */
[----:B------:R-:W-:-:S05]  /*0220*/  UMOV UR4, URZ ;  /* 0x000000ff00047c82 */ /* 0x000fca0008000000 */
[----:B------:R-:W-:Y:S05]  /*0230*/  BRA.U !UP0, `(.L_x_8) ;  /* 0x0000000108f47547 */ /* 0x000fea000b800000 */
[----:B------:R-:W-:Y:S01]  /*0240*/  MOV R2, RZ ;  /* 0x000000ff00027202 */ /* 0x000fe20000000f00 */
[----:B------:R-:W0:Y:S01]  /*0250*/  LDCU UR8, c[0x0][0x398] ;  /* 0x00007300ff0877ac */ /* 0x000e220008000800 */
[----:B------:R-:W-:Y:S01]  /*0260*/  ULOP3.LUT UR4, UR9, 0x7ffffffc, URZ, 0xc0, !UPT ;  /* 0x7ffffffc09047892 */ /* 0x000fe2000f8ec0ff */
[----:B------:R-:W-:-:S11]  /*0270*/  UMOV UR5, URZ ;  /* 0x000000ff00057c82 */ /* 0x000fd60008000000 */
.L_x_13:
[----:B------:R-:W-:Y:S02]  /*0280*/  UIADD3 UR15, UPT, UPT, UR7, UR5, URZ ;  /* 0x00000005070f7290 */ /* 0x000fe4000fffe0ff */
[----:B------:R-:W-:Y:S02]  /*0290*/  ULEA UR18, UR5, UR6, 0x2 ;  /* 0x0000000605127291 */ /* 0x000fe4000f8e10ff */
[----:B0-----:R-:W-:Y:S02]  /*02a0*/  UISETP.GE.AND UP0, UPT, UR15, UR8, UPT ;  /* 0x000000080f00728c */ /* 0x001fe4000bf06270 */
[----:B------:R-:W-:Y:S02]  /*02b0*/  ULEA UR19, UR5, UR10, 0x2 ;  /* 0x0000000a05137291 */ /* 0x000fe4000f8e10ff */
[----:B------:R-:W-:Y:S02]  /*02c0*/  UIADD3 UR5, UPT, UPT, UR5, 0x4, URZ ;  /* 0x0000000405057890 */ /* 0x000fe4000fffe0ff */
[----:B------:R-:W-:-:S02]  /*02d0*/  UIADD3 UR12, UPT, UPT, UR15, 0x1, URZ ;  /* 0x000000010f0c7890 */ /* 0x000fc4000fffe0ff */
[----:B------:R-:W-:Y:S02]  /*02e0*/  UIADD3 UR13, UPT, UPT, UR15, 0x2, URZ ;  /* 0x000000020f0d7890 */ /* 0x000fe4000fffe0ff */
[----:B------:R-:W-:Y:S02]  /*02f0*/  UIADD3 UR14, UPT, UPT, UR15, 0x3, URZ ;  /* 0x000000030f0e7890 */ /* 0x000fe4000fffe0ff */
[----:B------:R-:W-:Y:S02]  /*0300*/  UISETP.NE.AND UP4, UPT, UR5, UR4, UPT ;  /* 0x000000040500728c */ /* 0x000fe4000bf85270 */
[----:B------:R-:W-:Y:S02]  /*0310*/  UISETP.GE.AND UP1, UPT, UR12, UR8, UPT ;  /* 0x000000080c00728c */ /* 0x000fe4000bf26270 */
[----:B------:R-:W-:Y:S02]  /*0320*/  UISETP.GE.AND UP2, UPT, UR13, UR8, UPT ;  /* 0x000000080d00728c */ /* 0x000fe4000bf46270 */
[----:B------:R-:W-:Y:S01]  /*0330*/  UISETP.GE.AND UP3, UPT, UR14, UR8, UPT ;  /* 0x000000080e00728c */ /* 0x000fe2000bf66270 */
[----:B------:R-:W-:Y:S10]  /*0340*/  BRA.U UP0, `(.L_x_9) ;  /* 0x0000000100287547 */ /* 0x000ff4000b800000 */
[----:B------:R-:W0:Y:S04]  /*0350*/  LDS R4, [UR18] ;  /* 0x00000012ff047984 */ /* 0x000e280008000800 */
[----:B------:R-:W1:Y:S01]  /*0360*/  LDS R5, [UR19] ;  /* 0x00000013ff057984 */ /* 0x000e620008000800 */
[----:B0-----:R-:W-:-:S04]  /*0370*/  FMUL R4, R3, R4 ;  /* 0x0000000403047220 */ /* 0x001fc80000400000 */
[----:B------:R-:W0:Y:S01]  /*0380*/  F2I.CEIL.NTZ R6, R4 ;  /* 0x0000000400067305 */ /* 0x000e22000020b100 */
[C-C-:B-1----:R-:W-:Y:S01]  /*0390*/  FADD R7, R5.reuse, R4.reuse ;  /* 0x0000000405077221 */ /* 0x142fe20000000000 */
[----:B------:R-:W-:Y:S01]  /*03a0*/  FADD R8, -R5, R4 ;  /* 0x0000000405087221 */ /* 0x000fe20000000100 */
[----:B0-----:R-:W-:-:S04]  /*03b0*/  LOP3.LUT R6, R6, 0x1, RZ, 0xc0, !PT ;  /* 0x0000000106067812 */ /* 0x001fc800078ec0ff */
[----:B------:R-:W-:-:S04]  /*03c0*/  ISETP.NE.U32.AND P0, PT, R6, 0x1, PT ;  /* 0x000000010600780c */ /* 0x000fc80003f05070 */
[----:B------:R-:W-:-:S05]  /*03d0*/  FSEL R7, -R8, R7, !P0 ;  /* 0x0000000708077208 */ /* 0x000fca0004000100 */
[----:B------:R-:W-:-:S07]  /*03e0*/  FADD R2, R2, R7 ;  /* 0x0000000702027221 */ /* 0x000fce0000000000 */
.L_x_9:
[----:B------:R-:W-:Y:S05]  /*03f0*/  BRA.U UP1, `(.L_x_10) ;  /* 0x0000000101287547 */ /* 0x000fea000b800000 */
[----:B------:R-:W0:Y:S04]  /*0400*/  LDS R6, [UR18+0x4] ;  /* 0x00000412ff067984 */ /* 0x000e280008000800 */
[----:B------:R-:W1:Y:S01]  /*0410*/  LDS R4, [UR19+0x4] ;  /* 0x00000413ff047984 */ /* 0x000e620008000800 */
        /* <DEDUP_REMOVED lines=8> */
.L_x_10:
        /* <DEDUP_REMOVED lines=11> */
.L_x_11:
        /* <DEDUP_REMOVED lines=11> */
.L_x_12:
[----:B------:R-:W-:Y:S05]  /*0600*/  BRA.U UP4, `(.L_x_13) ;  /* 0xfffffffd041c7547 */ /* 0x000fea000b83ffff */
.L_x_8:
[----:B------:R-:W-:-:S09]  /*0610*/  UISETP.NE.AND UP0, UPT, UR11, URZ, UPT ;  /* 0x000000ff0b00728c */ /* 0x000fd2000bf05270 */
[----:B------:R-:W-:Y:S05]  /*0620*/  BRA.U !UP0, `(.L_x_7) ;  /* 0x0000000108c47547 */ /* 0x000fea000b800000 */
[----:B------:R-:W-:-:S09]  /*0630*/  UISETP.NE.AND UP0, UPT, UR11, 0x1, UPT ;  /* 0x000000010b00788c */ /* 0x000fd2000bf05270 */
[----:B------:R-:W-:Y:S05]  /*0640*/  BRA.U !UP0, `(.L_x_14) ;  /* 0x0000000108747547 */ /* 0x000fea000b800000 */
[----:B------:R-:W-:Y:S02]  /*0650*/  UIADD3 UR11, UPT, UPT, UR7, UR4, URZ ;  /* 0x00000004070b7290 */ /* 0x000fe4000fffe0ff */
[----:B------:R-:W-:Y:S02]  /*0660*/  ULEA UR12, UR4, UR6, 0x2 ;  /* 0x00000006040c7291 */ /* 0x000fe4000f8e10ff */
[----:B------:R-:W-:Y:S02]  /*0670*/  UISETP.GE.AND UP0, UPT, UR11, UR8, UPT ;  /* 0x000000080b00728c */ /* 0x000fe4000bf06270 */
[----:B------:R-:W-:Y:S02]  /*0680*/  UIADD3 UR5, UPT, UPT, UR11, 0x1, URZ ;  /* 0x000000010b057890 */ /* 0x000fe4000fffe0ff */
[----:B------:R-:W-:Y:S02]  /*0690*/  ULEA UR13, UR4, UR10, 0x2 ;  /* 0x0000000a040d7291 */ /* 0x000fe4000f8e10ff */
[----:B------:R-:W-:-:S02]  /*06a0*/  UIADD3 UR4, UPT, UPT, UR4, 0x2, URZ ;  /* 0x0000000204047890 */ /* 0x000fc4000fffe0ff */
        /* <DEDUP_REMOVED lines=12> */
.L_x_15:
        /* <DEDUP_REMOVED lines=11> */
.L_x_14:
[----:B------:R-:W0:Y:S01]  /*0820*/  LDCU UR5, c[0x0][0x39c] ;  /* 0x00007380ff0577ac */ /* 0x000e220008000800 */
[----:B------:R-:W-:-:S04]  /*0830*/  UIADD3 UR11, UPT, UPT, UR7, UR4, URZ ;  /* 0x00000004070b7290 */ /* 0x000fc8000fffe0ff */
[----:B------:R-:W-:Y:S02]  /*0840*/  UISETP.GE.AND UP0, UPT, UR11, UR8, UPT ;  /* 0x000000080b00728c */ /* 0x000fe4000bf06270 */
[----:B0-----:R-:W-:-:S04]  /*0850*/  ULOP3.LUT UR5, UR5, 0x1, URZ, 0xc0, !UPT ;  /* 0x0000000105057892 */ /* 0x001fc8000f8ec0ff */
[----:B------:R-:W-:-:S09]  /*0860*/  UISETP.NE.U32.OR UP0, UPT, UR5, 0x1, UP0 ;  /* 0x000000010500788c */ /* 0x000fd20008705470 */
[----:B------:R-:W-:Y:S05]  /*0870*/  BRA.U UP0, `(.L_x_7) ;  /* 0x0000000100307547 */ /* 0x000fea000b800000 */
[----:B------:R-:W-:Y:S02]  /*0880*/  ULEA UR5, UR4, UR6, 0x2 ;  /* 0x0000000604057291 */ /* 0x000fe4000f8e10ff */
[----:B------:R-:W-:-:S07]  /*0890*/  ULEA UR4, UR4, UR10, 0x2 ;  /* 0x0000000a04047291 */ /* 0x000fce000f8e10ff */
        /* <DEDUP_REMOVED lines=10> */
.L_x_7:
[----:B------:R-:W0:Y:S02]  /*0940*/  LDC.64 R4, c[0x0][0x390] ;  /* 0x0000e400ff047b82 */ /* 0x000e240000000a00 */
[----:B0-----:R-:W-:-:S05]  /*0950*/  IMAD.WIDE R4, R0, 0x4, R4 ;  /* 0x0000000400047825 */ /* 0x001fca00078e0204 */
[----:B------:R-:W-:Y:S01]  /*0960*/  STG.E desc[UR16][R4.64], R2 ;  /* 0x0000000204007986 */ /* 0x000fe2000c101910 */
[----:B------:R-:W-:Y:S05]  /*0970*/  EXIT ;  /* 0x000000000000794d */ /* 0x000fea0003800000 */
.L_x_16:
        /* <DEDUP_REMOVED lines=16> */
.L_x_20:


//--------------------- .nv.shared._Z16reduceMax_kernelPfS_i --------------------------
	.section	.nv.shared._Z16reduceMax_kernelPfS_i,"aw",@nobits
	.sectionflags	@""
	.align	16
	.zero		1024


//--------------------- .nv.shared.reserved.0     --------------------------
	.section	.nv.shared.reserved.0,"aw",@nobits
	.weak		__nv_reservedSMEM_offset_0_alias
	.size		__nv_reservedSMEM_offset_0_alias, 0, 64
	.other		__nv_reservedSMEM_offset_0_alias,@"STO_CUDA_RESERVED_SHARED STV_DEFAULT"
__nv_reservedSMEM_offset_0_alias:
	.zero		0
	.zero		64


//--------------------- .nv.shared._Z15computeD_kernelPfS_ii --------------------------
	.section	.nv.shared._Z15computeD_kernelPfS_ii,"aw",@nobits
	.sectionflags	@""
	.align	16
	.zero		1024


//--------------------- .nv.shared._Z24computeC_kernel_noSharedPfS_S_i --------------------------
	.section	.nv.shared._Z24computeC_kernel_noSharedPfS_S_i,"aw",@nobits
	.sectionflags	@""
	.align	16
	.zero		1024


//--------------------- .nv.shared._Z22computeC_kernel_sharedPfS_S_ii --------------------------
	.section	.nv.shared._Z22computeC_kernel_sharedPfS_S_ii,"aw",@nobits
	.sectionflags	@""
	.align	16
	.zero		1024


//--------------------- .nv.constant0._Z16reduceMax_kernelPfS_i --------------------------
	.section	.nv.constant0._Z16reduceMax_kernelPfS_i,"a",@progbits
	.sectionflags	@""
	.align	4
.nv.constant0._Z16reduceMax_kernelPfS_i:
	.zero		916


//--------------------- .nv.constant0._Z15computeD_kernelPfS_ii --------------------------
	.section	.nv.constant0._Z15computeD_kernelPfS_ii,"a",@progbits
	.sectionflags	@""
	.align	4
.nv.constant0._Z15computeD_kernelPfS_ii:
	.zero		920


//--------------------- .nv.constant0._Z24computeC_kernel_noSharedPfS_S_i --------------------------
	.section	.nv.constant0._Z24computeC_kernel_noSharedPfS_S_i,"a",@progbits
	.sectionflags	@""
	.align	4
.nv.constant0._Z24computeC_kernel_noSharedPfS_S_i:
	.zero		924


//--------------------- .nv.constant0._Z22computeC_kernel_sharedPfS_S_ii --------------------------
	.section	.nv.constant0._Z22computeC_kernel_sharedPfS_S_ii,"a",@progbits
	.sectionflags	@""
	.align	4
.nv.constant0._Z22computeC_kernel_sharedPfS_S_ii:
	.zero		928


//--------------------- SYMBOLS --------------------------

	.type		.nv.reservedSmem.offset0,@object
	.size		.nv.reservedSmem.offset0,0x4
	.type		.nv.reservedSmem.cap,@object
	.size		.nv.reservedSmem.cap,0x4
